//
// Generated by NVIDIA NVVM Compiler
//
// Compiler Build ID: CL-36424714
// Cuda compilation tools, release 13.0, V13.0.88
// Based on NVVM 20.0.0
//

.version 9.0
.target sm_100
.address_size 64

	// .globl	_Z16denselize_kerneliiiiPKfPKiS2_Pf

.visible .entry _Z16denselize_kerneliiiiPKfPKiS2_Pf(
	.param .u32 _Z16denselize_kerneliiiiPKfPKiS2_Pf_param_0,
	.param .u32 _Z16denselize_kerneliiiiPKfPKiS2_Pf_param_1,
	.param .u32 _Z16denselize_kerneliiiiPKfPKiS2_Pf_param_2,
	.param .u32 _Z16denselize_kerneliiiiPKfPKiS2_Pf_param_3,
	.param .u64 .ptr .align 1 _Z16denselize_kerneliiiiPKfPKiS2_Pf_param_4,
	.param .u64 .ptr .align 1 _Z16denselize_kerneliiiiPKfPKiS2_Pf_param_5,
	.param .u64 .ptr .align 1 _Z16denselize_kerneliiiiPKfPKiS2_Pf_param_6,
	.param .u64 .ptr .align 1 _Z16denselize_kerneliiiiPKfPKiS2_Pf_param_7
)
{
	.reg .pred 	%p<4>;
	.reg .b32 	%r<23>;
	.reg .b32 	%f<5>;
	.reg .b64 	%rd<17>;

	ld.param.u32 	%r9, [_Z16denselize_kerneliiiiPKfPKiS2_Pf_param_0];
	ld.param.u32 	%r6, [_Z16denselize_kerneliiiiPKfPKiS2_Pf_param_1];
	ld.param.u32 	%r7, [_Z16denselize_kerneliiiiPKfPKiS2_Pf_param_2];
	ld.param.u32 	%r8, [_Z16denselize_kerneliiiiPKfPKiS2_Pf_param_3];
	ld.param.u64 	%rd1, [_Z16denselize_kerneliiiiPKfPKiS2_Pf_param_4];
	ld.param.u64 	%rd2, [_Z16denselize_kerneliiiiPKfPKiS2_Pf_param_5];
	ld.param.u64 	%rd3, [_Z16denselize_kerneliiiiPKfPKiS2_Pf_param_6];
	ld.param.u64 	%rd4, [_Z16denselize_kerneliiiiPKfPKiS2_Pf_param_7];
	mov.u32 	%r10, %ntid.x;
	mov.u32 	%r11, %ctaid.x;
	mov.u32 	%r12, %tid.x;
	mad.lo.s32 	%r13, %r10, %r11, %r12;
	div.s32 	%r1, %r13, %r6;
	mul.lo.s32 	%r14, %r1, %r6;
	sub.s32 	%r2, %r13, %r14;
	setp.ge.s32 	%p1, %r1, %r9;
	@%p1 bra 	$L__BB0_4;
	cvta.to.global.u64 	%rd5, %rd3;
	mul.lo.s32 	%r15, %r1, 3;
	mul.wide.s32 	%rd6, %r15, 4;
	add.s64 	%rd7, %rd5, %rd6;
	ld.global.nc.u32 	%r16, [%rd7];
	ld.global.nc.u32 	%r17, [%rd7+4];
	ld.global.nc.u32 	%r18, [%rd7+8];
	mad.lo.s32 	%r19, %r18, %r8, %r17;
	mul.lo.s32 	%r20, %r8, %r7;
	mad.lo.s32 	%r3, %r20, %r16, %r19;
	mad.lo.s32 	%r21, %r16, %r6, %r2;
	mad.lo.s32 	%r4, %r20, %r21, %r19;
	setp.lt.s32 	%p2, %r3, 0;
	@%p2 bra 	$L__BB0_4;
	cvta.to.global.u64 	%rd8, %rd2;
	mul.wide.u32 	%rd9, %r3, 4;
	add.s64 	%rd10, %rd8, %rd9;
	ld.global.nc.u32 	%r5, [%rd10];
	setp.eq.s32 	%p3, %r5, 0;
	@%p3 bra 	$L__BB0_4;
	cvta.to.global.u64 	%rd11, %rd4;
	mul.wide.s32 	%rd12, %r4, 4;
	add.s64 	%rd13, %rd11, %rd12;
	mad.lo.s32 	%r22, %r1, %r6, %r2;
	cvta.to.global.u64 	%rd14, %rd1;
	mul.wide.s32 	%rd15, %r22, 4;
	add.s64 	%rd16, %rd14, %rd15;
	ld.global.nc.f32 	%f1, [%rd16];
	cvt.rn.f32.s32 	%f2, %r5;
	div.rn.f32 	%f3, %f1, %f2;
	atom.global.add.f32 	%f4, [%rd13], %f3;
$L__BB0_4:
	ret;

}
	// .globl	_Z21denselize_grad_kerneliiiiPKfPKiS2_Pf
.visible .entry _Z21denselize_grad_kerneliiiiPKfPKiS2_Pf(
	.param .u32 _Z21denselize_grad_kerneliiiiPKfPKiS2_Pf_param_0,
	.param .u32 _Z21denselize_grad_kerneliiiiPKfPKiS2_Pf_param_1,
	.param .u32 _Z21denselize_grad_kerneliiiiPKfPKiS2_Pf_param_2,
	.param .u32 _Z21denselize_grad_kerneliiiiPKfPKiS2_Pf_param_3,
	.param .u64 .ptr .align 1 _Z21denselize_grad_kerneliiiiPKfPKiS2_Pf_param_4,
	.param .u64 .ptr .align 1 _Z21denselize_grad_kerneliiiiPKfPKiS2_Pf_param_5,
	.param .u64 .ptr .align 1 _Z21denselize_grad_kerneliiiiPKfPKiS2_Pf_param_6,
	.param .u64 .ptr .align 1 _Z21denselize_grad_kerneliiiiPKfPKiS2_Pf_param_7
)
{
	.reg .pred 	%p<2>;
	.reg .b32 	%r<22>;
	.reg .b32 	%f<5>;
	.reg .b64 	%rd<17>;

	ld.param.u32 	%r6, [_Z21denselize_grad_kerneliiiiPKfPKiS2_Pf_param_0];
	ld.param.u32 	%r3, [_Z21denselize_grad_kerneliiiiPKfPKiS2_Pf_param_1];
	ld.param.u32 	%r4, [_Z21denselize_grad_kerneliiiiPKfPKiS2_Pf_param_2];
	ld.param.u32 	%r5, [_Z21denselize_grad_kerneliiiiPKfPKiS2_Pf_param_3];
	ld.param.u64 	%rd1, [_Z21denselize_grad_kerneliiiiPKfPKiS2_Pf_param_4];
	ld.param.u64 	%rd2, [_Z21denselize_grad_kerneliiiiPKfPKiS2_Pf_param_5];
	ld.param.u64 	%rd3, [_Z21denselize_grad_kerneliiiiPKfPKiS2_Pf_param_6];
	ld.param.u64 	%rd4, [_Z21denselize_grad_kerneliiiiPKfPKiS2_Pf_param_7];
	mov.u32 	%r7, %ntid.x;
	mov.u32 	%r8, %ctaid.x;
	mov.u32 	%r9, %tid.x;
	mad.lo.s32 	%r1, %r7, %r8, %r9;
	div.s32 	%r2, %r1, %r3;
	setp.ge.s32 	%p1, %r2, %r6;
	@%p1 bra 	$L__BB1_2;
	rem.s32 	%r10, %r1, %r3;
	cvta.to.global.u64 	%rd5, %rd3;
	cvta.to.global.u64 	%rd6, %rd1;
	cvta.to.global.u64 	%rd7, %rd2;
	cvta.to.global.u64 	%rd8, %rd4;
	mul.lo.s32 	%r11, %r2, 3;
	mul.wide.s32 	%rd9, %r11, 4;
	add.s64 	%rd10, %rd5, %rd9;
	ld.global.nc.u32 	%r12, [%rd10];
	ld.global.nc.u32 	%r13, [%rd10+4];
	ld.global.nc.u32 	%r14, [%rd10+8];
	mad.lo.s32 	%r15, %r14, %r5, %r13;
	mul.lo.s32 	%r16, %r5, %r4;
	mad.lo.s32 	%r17, %r16, %r12, %r15;
	mad.lo.s32 	%r18, %r12, %r3, %r10;
	mad.lo.s32 	%r19, %r16, %r18, %r15;
	mad.lo.s32 	%r20, %r2, %r3, %r10;
	mul.wide.s32 	%rd11, %r20, 4;
	add.s64 	%rd12, %rd8, %rd11;
	mul.wide.s32 	%rd13, %r19, 4;
	add.s64 	%rd14, %rd6, %rd13;
	ld.global.nc.f32 	%f1, [%rd14];
	mul.wide.s32 	%rd15, %r17, 4;
	add.s64 	%rd16, %rd7, %rd15;
	ld.global.nc.u32 	%r21, [%rd16];
	cvt.rn.f32.s32 	%f2, %r21;
	div.rn.f32 	%f3, %f1, %f2;
	atom.global.add.f32 	%f4, [%rd12], %f3;
$L__BB1_2:
	ret;

}


// ===== COMPILED SASS (sm_100) =====

	.target	sm_100

	.elftype	@"ET_EXEC"


//--------------------- .note.nv.tkinfo           --------------------------
	.section	.note.nv.tkinfo,"",@"SHT_NOTE"
	.sectionflags	@"SHF_NOTE_NV_TKINFO"
	.tkinfo
        /*0018*/ 	.word	0x00000002
        /*0030*/ 	.string	""
        /*0030*/ 	.string	"ptxas"
        /*0030*/ 	.string	"Cuda compilation tools, release 13.0, V13.0.88"
        /*0030*/ 	.string	"Build cuda_13.0.r13.0/compiler.36424714_0"
        /*0030*/ 	.string	"-arch sm_100 -m 64 "



//--------------------- .note.nv.cuinfo           --------------------------
	.section	.note.nv.cuinfo,"",@"SHT_NOTE"
	.sectionflags	@"SHF_NOTE_NV_CUINFO"
        /*0018*/ 	.short	0x0002
        /*001a*/ 	.short	0x0064
        /*001c*/ 	.short	0x0082
	.zero		2


//--------------------- .nv.info                  --------------------------
	.section	.nv.info,"",@"SHT_CUDA_INFO"
	.align	4


	//----- nvinfo : EIATTR_REGCOUNT
	.align		4
        /*0000*/ 	.byte	0x04, 0x2f
        /*0002*/ 	.short	(.L_1 - .L_0)
	.align		4
.L_0:
        /*0004*/ 	.word	index@(_Z16denselize_kerneliiiiPKfPKiS2_Pf)
        /*0008*/ 	.word	0x00000010


	//----- nvinfo : EIATTR_FRAME_SIZE
	.align		4
.L_1:
        /*000c*/ 	.byte	0x04, 0x11
        /*000e*/ 	.short	(.L_3 - .L_2)
	.align		4
.L_2:
        /*0010*/ 	.word	index@($__internal_1_$__cuda_sm3x_div_rn_noftz_f32_slowpath)
        /*0014*/ 	.word	0x00000000


	//----- nvinfo : EIATTR_FRAME_SIZE
	.align		4
.L_3:
        /*0018*/ 	.byte	0x04, 0x11
        /*001a*/ 	.short	(.L_5 - .L_4)
	.align		4
.L_4:
        /*001c*/ 	.word	index@(_Z16denselize_kerneliiiiPKfPKiS2_Pf)
        /*0020*/ 	.word	0x00000000


	//----- nvinfo : EIATTR_REGCOUNT
	.align		4
.L_5:
        /*0024*/ 	.byte	0x04, 0x2f
        /*0026*/ 	.short	(.L_7 - .L_6)
	.align		4
.L_6:
        /*0028*/ 	.word	index@(_Z21denselize_grad_kerneliiiiPKfPKiS2_Pf)
        /*002c*/ 	.word	0x00000012


	//----- nvinfo : EIATTR_FRAME_SIZE
	.align		4
.L_7:
        /*0030*/ 	.byte	0x04, 0x11
        /*0032*/ 	.short	(.L_9 - .L_8)
	.align		4
.L_8:
        /*0034*/ 	.word	index@($__internal_0_$__cuda_sm3x_div_rn_noftz_f32_slowpath)
        /*0038*/ 	.word	0x00000000


	//----- nvinfo : EIATTR_FRAME_SIZE
	.align		4
.L_9:
        /*003c*/ 	.byte	0x04, 0x11
        /*003e*/ 	.short	(.L_11 - .L_10)
	.align		4
.L_10:
        /*0040*/ 	.word	index@(_Z21denselize_grad_kerneliiiiPKfPKiS2_Pf)
        /*0044*/ 	.word	0x00000000


	//----- nvinfo : EIATTR_MIN_STACK_SIZE
	.align		4
.L_11:
        /*0048*/ 	.byte	0x04, 0x12
        /*004a*/ 	.short	(.L_13 - .L_12)
	.align		4
.L_12:
        /*004c*/ 	.word	index@(_Z21denselize_grad_kerneliiiiPKfPKiS2_Pf)
        /*0050*/ 	.word	0x00000000


	//----- nvinfo : EIATTR_MIN_STACK_SIZE
	.align		4
.L_13:
        /*0054*/ 	.byte	0x04, 0x12
        /*0056*/ 	.short	(.L_15 - .L_14)
	.align		4
.L_14:
        /*0058*/ 	.word	index@(_Z16denselize_kerneliiiiPKfPKiS2_Pf)
        /*005c*/ 	.word	0x00000000
.L_15:


//--------------------- .nv.compat                --------------------------
	.section	.nv.compat,"",@"SHT_CUDA_COMPAT_INFO"
	.align	4
        /*0000*/ 	.byte	0x02, 0x09, 0x00, 0x00, 0x02, 0x02, 0x01, 0x00, 0x02, 0x05, 0x05, 0x00, 0x03, 0x07, 0x01, 0x01
        /*0010*/ 	.byte	0x02, 0x03, 0x00, 0x00, 0x02, 0x06, 0x01, 0x00, 0x04, 0x0b, 0x08, 0x00, 0x01, 0x00, 0x00, 0x00
        /*0020*/ 	.byte	0x00, 0x00, 0x00, 0x00


//--------------------- .nv.info._Z21denselize_grad_kerneliiiiPKfPKiS2_Pf --------------------------
	.section	.nv.info._Z21denselize_grad_kerneliiiiPKfPKiS2_Pf,"",@"SHT_CUDA_INFO"
	.sectionflags	@""
	.align	4


	//----- nvinfo : EIATTR_CUDA_API_VERSION
	.align		4
        /*0000*/ 	.byte	0x04, 0x37
        /*0002*/ 	.short	(.L_17 - .L_16)
.L_16:
        /*0004*/ 	.word	0x00000082


	//----- nvinfo : EIATTR_KPARAM_INFO
	.align		4
.L_17:
        /*0008*/ 	.byte	0x04, 0x17
        /*000a*/ 	.short	(.L_19 - .L_18)
.L_18:
        /*000c*/ 	.word	0x00000000
        /*0010*/ 	.short	0x0007
        /*0012*/ 	.short	0x0028
        /*0014*/ 	.byte	0x00, 0xf5, 0x21, 0x00


	//----- nvinfo : EIATTR_KPARAM_INFO
	.align		4
.L_19:
        /*0018*/ 	.byte	0x04, 0x17
        /*001a*/ 	.short	(.L_21 - .L_20)
.L_20:
        /*001c*/ 	.word	0x00000000
        /*0020*/ 	.short	0x0006
        /*0022*/ 	.short	0x0020
        /*0024*/ 	.byte	0x00, 0xf5, 0x21, 0x00


	//----- nvinfo : EIATTR_KPARAM_INFO
	.align		4
.L_21:
        /*0028*/ 	.byte	0x04, 0x17
        /*002a*/ 	.short	(.L_23 - .L_22)
.L_22:
        /*002c*/ 	.word	0x00000000
        /*0030*/ 	.short	0x0005
        /*0032*/ 	.short	0x0018
        /*0034*/ 	.byte	0x00, 0xf5, 0x21, 0x00


	//----- nvinfo : EIATTR_KPARAM_INFO
	.align		4
.L_23:
        /*0038*/ 	.byte	0x04, 0x17
        /*003a*/ 	.short	(.L_25 - .L_24)
.L_24:
        /*003c*/ 	.word	0x00000000
        /*0040*/ 	.short	0x0004
        /*0042*/ 	.short	0x0010
        /*0044*/ 	.byte	0x00, 0xf5, 0x21, 0x00


	//----- nvinfo : EIATTR_KPARAM_INFO
	.align		4
.L_25:
        /*0048*/ 	.byte	0x04, 0x17
        /*004a*/ 	.short	(.L_27 - .L_26)
.L_26:
        /*004c*/ 	.word	0x00000000
        /*0050*/ 	.short	0x0003
        /*0052*/ 	.short	0x000c
        /*0054*/ 	.byte	0x00, 0xf0, 0x11, 0x00


	//----- nvinfo : EIATTR_KPARAM_INFO
	.align		4
.L_27:
        /*0058*/ 	.byte	0x04, 0x17
        /*005a*/ 	.short	(.L_29 - .L_28)
.L_28:
        /*005c*/ 	.word	0x00000000
        /*0060*/ 	.short	0x0002
        /*0062*/ 	.short	0x0008
        /*0064*/ 	.byte	0x00, 0xf0, 0x11, 0x00


	//----- nvinfo : EIATTR_KPARAM_INFO
	.align		4
.L_29:
        /*0068*/ 	.byte	0x04, 0x17
        /*006a*/ 	.short	(.L_31 - .L_30)
.L_30:
        /*006c*/ 	.word	0x00000000
        /*0070*/ 	.short	0x0001
        /*0072*/ 	.short	0x0004
        /*0074*/ 	.byte	0x00, 0xf0, 0x11, 0x00


	//----- nvinfo : EIATTR_KPARAM_INFO
	.align		4
.L_31:
        /*0078*/ 	.byte	0x04, 0x17
        /*007a*/ 	.short	(.L_33 - .L_32)
.L_32:
        /*007c*/ 	.word	0x00000000
        /*0080*/ 	.short	0x0000
        /*0082*/ 	.short	0x0000
        /*0084*/ 	.byte	0x00, 0xf0, 0x11, 0x00


	//----- nvinfo : EIATTR_SPARSE_MMA_MASK
	.align		4
.L_33:
        /*0088*/ 	.byte	0x03, 0x50
        /*008a*/ 	.short	0x0000


	//----- nvinfo : EIATTR_MAXREG_COUNT
	.align		4
        /*008c*/ 	.byte	0x03, 0x1b
        /*008e*/ 	.short	0x00ff


	//----- nvinfo : EIATTR_MERCURY_ISA_VERSION
	.align		4
        /*0090*/ 	.byte	0x03, 0x5f
        /*0092*/ 	.short	0x0101


	//----- nvinfo : EIATTR_VRC_CTA_INIT_COUNT
	.align		4
        /*0094*/ 	.byte	0x02, 0x4a
	.zero		1
	.zero		1


	//----- nvinfo : EIATTR_EXIT_INSTR_OFFSETS
	.align		4
        /*0098*/ 	.byte	0x04, 0x1c
        /*009a*/ 	.short	(.L_35 - .L_34)


	//   ....[0]....
.L_34:
        /*009c*/ 	.word	0x00000200


	//   ....[1]....
        /*00a0*/ 	.word	0x000004c0


	//----- nvinfo : EIATTR_CRS_STACK_SIZE
	.align		4
.L_35:
        /*00a4*/ 	.byte	0x04, 0x1e
        /*00a6*/ 	.short	(.L_37 - .L_36)
.L_36:
        /*00a8*/ 	.word	0x00000000


	//----- nvinfo : EIATTR_CBANK_PARAM_SIZE
	.align		4
.L_37:
        /*00ac*/ 	.byte	0x03, 0x19
        /*00ae*/ 	.short	0x0030


	//----- nvinfo : EIATTR_PARAM_CBANK
	.align		4
        /*00b0*/ 	.byte	0x04, 0x0a
        /*00b2*/ 	.short	(.L_39 - .L_38)
	.align		4
.L_38:
        /*00b4*/ 	.word	index@(.nv.constant0._Z21denselize_grad_kerneliiiiPKfPKiS2_Pf)
        /*00b8*/ 	.short	0x0380
        /*00ba*/ 	.short	0x0030


	//----- nvinfo : EIATTR_SW_WAR
	.align		4
.L_39:
        /*00bc*/ 	.byte	0x04, 0x36
        /*00be*/ 	.short	(.L_41 - .L_40)
.L_40:
        /*00c0*/ 	.word	0x00000008
.L_41:


//--------------------- .nv.info._Z16denselize_kerneliiiiPKfPKiS2_Pf --------------------------
	.section	.nv.info._Z16denselize_kerneliiiiPKfPKiS2_Pf,"",@"SHT_CUDA_INFO"
	.sectionflags	@""
	.align	4


	//----- nvinfo : EIATTR_CUDA_API_VERSION
	.align		4
        /*0000*/ 	.byte	0x04, 0x37
        /*0002*/ 	.short	(.L_43 - .L_42)
.L_42:
        /*0004*/ 	.word	0x00000082


	//----- nvinfo : EIATTR_KPARAM_INFO
	.align		4
.L_43:
        /*0008*/ 	.byte	0x04, 0x17
        /*000a*/ 	.short	(.L_45 - .L_44)
.L_44:
        /*000c*/ 	.word	0x00000000
        /*0010*/ 	.short	0x0007
        /*0012*/ 	.short	0x0028
        /*0014*/ 	.byte	0x00, 0xf5, 0x21, 0x00


	//----- nvinfo : EIATTR_KPARAM_INFO
	.align		4
.L_45:
        /*0018*/ 	.byte	0x04, 0x17
        /*001a*/ 	.short	(.L_47 - .L_46)
.L_46:
        /*001c*/ 	.word	0x00000000
        /*0020*/ 	.short	0x0006
        /*0022*/ 	.short	0x0020
        /*0024*/ 	.byte	0x00, 0xf5, 0x21, 0x00


	//----- nvinfo : EIATTR_KPARAM_INFO
	.align		4
.L_47:
        /*0028*/ 	.byte	0x04, 0x17
        /*002a*/ 	.short	(.L_49 - .L_48)
.L_48:
        /*002c*/ 	.word	0x00000000
        /*0030*/ 	.short	0x0005
        /*0032*/ 	.short	0x0018
        /*0034*/ 	.byte	0x00, 0xf5, 0x21, 0x00


	//----- nvinfo : EIATTR_KPARAM_INFO
	.align		4
.L_49:
        /*0038*/ 	.byte	0x04, 0x17
        /*003a*/ 	.short	(.L_51 - .L_50)
.L_50:
        /*003c*/ 	.word	0x00000000
        /*0040*/ 	.short	0x0004
        /*0042*/ 	.short	0x0010
        /*0044*/ 	.byte	0x00, 0xf5, 0x21, 0x00


	//----- nvinfo : EIATTR_KPARAM_INFO
	.align		4
.L_51:
        /*0048*/ 	.byte	0x04, 0x17
        /*004a*/ 	.short	(.L_53 - .L_52)
.L_52:
        /*004c*/ 	.word	0x00000000
        /*0050*/ 	.short	0x0003
        /*0052*/ 	.short	0x000c
        /*0054*/ 	.byte	0x00, 0xf0, 0x11, 0x00


	//----- nvinfo : EIATTR_KPARAM_INFO
	.align		4
.L_53:
        /*0058*/ 	.byte	0x04, 0x17
        /*005a*/ 	.short	(.L_55 - .L_54)
.L_54:
        /*005c*/ 	.word	0x00000000
        /*0060*/ 	.short	0x0002
        /*0062*/ 	.short	0x0008
        /*0064*/ 	.byte	0x00, 0xf0, 0x11, 0x00


	//----- nvinfo : EIATTR_KPARAM_INFO
	.align		4
.L_55:
        /*0068*/ 	.byte	0x04, 0x17
        /*006a*/ 	.short	(.L_57 - .L_56)
.L_56:
        /*006c*/ 	.word	0x00000000
        /*0070*/ 	.short	0x0001
        /*0072*/ 	.short	0x0004
        /*0074*/ 	.byte	0x00, 0xf0, 0x11, 0x00


	//----- nvinfo : EIATTR_KPARAM_INFO
	.align		4
.L_57:
        /*0078*/ 	.byte	0x04, 0x17
        /*007a*/ 	.short	(.L_59 - .L_58)
.L_58:
        /*007c*/ 	.word	0x00000000
        /*0080*/ 	.short	0x0000
        /*0082*/ 	.short	0x0000
        /*0084*/ 	.byte	0x00, 0xf0, 0x11, 0x00


	//----- nvinfo : EIATTR_SPARSE_MMA_MASK
	.align		4
.L_59:
        /*0088*/ 	.byte	0x03, 0x50
        /*008a*/ 	.short	0x0000


	//----- nvinfo : EIATTR_MAXREG_COUNT
	.align		4
        /*008c*/ 	.byte	0x03, 0x1b
        /*008e*/ 	.short	0x00ff


	//----- nvinfo : EIATTR_MERCURY_ISA_VERSION
	.align		4
        /*0090*/ 	.byte	0x03, 0x5f
        /*0092*/ 	.short	0x0101


	//----- nvinfo : EIATTR_VRC_CTA_INIT_COUNT
	.align		4
        /*0094*/ 	.byte	0x02, 0x4a
	.zero		1
	.zero		1


	//----- nvinfo : EIATTR_EXIT_INSTR_OFFSETS
	.align		4
        /*0098*/ 	.byte	0x04, 0x1c
        /*009a*/ 	.short	(.L_61 - .L_60)


	//   ....[0]....
.L_60:
        /*009c*/ 	.word	0x00000200


	//   ....[1]....
        /*00a0*/ 	.word	0x00000310


	//   ....[2]....
        /*00a4*/ 	.word	0x00000360


	//   ....[3]....
        /*00a8*/ 	.word	0x000004c0


	//----- nvinfo : EIATTR_CRS_STACK_SIZE
	.align		4
.L_61:
        /*00ac*/ 	.byte	0x04, 0x1e
        /*00ae*/ 	.short	(.L_63 - .L_62)
.L_62:
        /*00b0*/ 	.word	0x00000000


	//----- nvinfo : EIATTR_CBANK_PARAM_SIZE
	.align		4
.L_63:
        /*00b4*/ 	.byte	0x03, 0x19
        /*00b6*/ 	.short	0x0030


	//----- nvinfo : EIATTR_PARAM_CBANK
	.align		4
        /*00b8*/ 	.byte	0x04, 0x0a
        /*00ba*/ 	.short	(.L_65 - .L_64)
	.align		4
.L_64:
        /*00bc*/ 	.word	index@(.nv.constant0._Z16denselize_kerneliiiiPKfPKiS2_Pf)
        /*00c0*/ 	.short	0x0380
        /*00c2*/ 	.short	0x0030


	//----- nvinfo : EIATTR_SW_WAR
	.align		4
.L_65:
        /*00c4*/ 	.byte	0x04, 0x36
        /*00c6*/ 	.short	(.L_67 - .L_66)
.L_66:
        /*00c8*/ 	.word	0x00000008
.L_67:


//--------------------- .nv.callgraph             --------------------------
	.section	.nv.callgraph,"",@"SHT_CUDA_CALLGRAPH"
	.align	4
	.sectionentsize	8
	.align		4
        /*0000*/ 	.word	0x00000000
	.align		4
        /*0004*/ 	.word	0xffffffff
	.align		4
        /*0008*/ 	.word	0x00000000
	.align		4
        /*000c*/ 	.word	0xfffffffe
	.align		4
        /*0010*/ 	.word	0x00000000
	.align		4
        /*0014*/ 	.word	0xfffffffd
	.align		4
        /*0018*/ 	.word	0x00000000
	.align		4
        /*001c*/ 	.word	0xfffffffc


//--------------------- .text._Z21denselize_grad_kerneliiiiPKfPKiS2_Pf --------------------------
	.section	.text._Z21denselize_grad_kerneliiiiPKfPKiS2_Pf,"ax",@progbits
	.align	128
        .global         _Z21denselize_grad_kerneliiiiPKfPKiS2_Pf
        .type           _Z21denselize_grad_kerneliiiiPKfPKiS2_Pf,@function
        .size           _Z21denselize_grad_kerneliiiiPKfPKiS2_Pf,(.L_x_28 - _Z21denselize_grad_kerneliiiiPKfPKiS2_Pf)
        .other          _Z21denselize_grad_kerneliiiiPKfPKiS2_Pf,@"STO_CUDA_ENTRY STV_DEFAULT"
_Z21denselize_grad_kerneliiiiPKfPKiS2_Pf:
.text._Z21denselize_grad_kerneliiiiPKfPKiS2_Pf:
[----:B------:R-:W-:Y:S08]  /*0000*/  LDC R1, c[0x0][0x37c] ;  /* 0x0000df00ff017b82 */ /* 0x000ff00000000800 */
[----:B------:R-:W0:Y:S01]  /*0010*/  LDC R2, c[0x0][0x384] ;  /* 0x0000e100ff027b82 */ /* 0x000e220000000800 */
[----:B------:R-:W1:Y:S01]  /*0020*/  S2R R7, SR_CTAID.X ;  /* 0x0000000000077919 */ /* 0x000e620000002500 */
[----:B------:R-:W1:Y:S01]  /*0030*/  LDCU UR4, c[0x0][0x360] ;  /* 0x00006c00ff0477ac */ /* 0x000e620008000800 */
[----:B------:R-:W1:Y:S01]  /*0040*/  S2R R6, SR_TID.X ;  /* 0x0000000000067919 */ /* 0x000e620000002100 */
[----:B0-----:R-:W-:-:S02]  /*0050*/  IABS R0, R2 ;  /* 0x0000000200007213 */ /* 0x001fc40000000000 */
[----:B------:R-:W-:Y:S02]  /*0060*/  LOP3.LUT R10, RZ, R2, RZ, 0x33, !PT ;  /* 0x00000002ff0a7212 */ /* 0x000fe400078e33ff */
[----:B------:R-:W0:Y:S01]  /*0070*/  I2F.RP R3, R0 ;  /* 0x0000000000037306 */ /* 0x000e220000209400 */
[----:B-1----:R-:W-:Y:S01]  /*0080*/  IMAD R7, R7, UR4, R6 ;  /* 0x0000000407077c24 */ /* 0x002fe2000f8e0206 */
[----:B------:R-:W1:Y:S04]  /*0090*/  LDCU UR4, c[0x0][0x380] ;  /* 0x00007000ff0477ac */ /* 0x000e680008000800 */
[----:B------:R-:W-:Y:S02]  /*00a0*/  IABS R11, R7 ;  /* 0x00000007000b7213 */ /* 0x000fe40000000000 */
[----:B0-----:R-:W0:Y:S02]  /*00b0*/  MUFU.RCP R3, R3 ;  /* 0x0000000300037308 */ /* 0x001e240000001000 */
[----:B0-----:R-:W-:-:S06]  /*00c0*/  VIADD R4, R3, 0xffffffe ;  /* 0x0ffffffe03047836 */ /* 0x001fcc0000000000 */
[----:B------:R0:W2:Y:S02]  /*00d0*/  F2I.FTZ.U32.TRUNC.NTZ R5, R4 ;  /* 0x0000000400057305 */ /* 0x0000a4000021f000 */
[----:B0-----:R-:W-:Y:S02]  /*00e0*/  IMAD.MOV.U32 R4, RZ, RZ, RZ ;  /* 0x000000ffff047224 */ /* 0x001fe400078e00ff */
[----:B--2---:R-:W-:-:S04]  /*00f0*/  IMAD.MOV R9, RZ, RZ, -R5 ;  /* 0x000000ffff097224 */ /* 0x004fc800078e0a05 */
[----:B------:R-:W-:-:S04]  /*0100*/  IMAD R9, R9, R0, RZ ;  /* 0x0000000009097224 */ /* 0x000fc800078e02ff */
[----:B------:R-:W-:-:S06]  /*0110*/  IMAD.HI.U32 R5, R5, R9, R4 ;  /* 0x0000000905057227 */ /* 0x000fcc00078e0004 */
[----:B------:R-:W-:-:S04]  /*0120*/  IMAD.HI.U32 R5, R5, R11, RZ ;  /* 0x0000000b05057227 */ /* 0x000fc800078e00ff */
[----:B------:R-:W-:-:S04]  /*0130*/  IMAD.MOV R3, RZ, RZ, -R5 ;  /* 0x000000ffff037224 */ /* 0x000fc800078e0a05 */
[----:B------:R-:W-:Y:S01]  /*0140*/  IMAD R11, R0, R3, R11 ;  /* 0x00000003000b7224 */ /* 0x000fe200078e020b */
[----:B------:R-:W-:-:S04]  /*0150*/  LOP3.LUT R3, R7, R2, RZ, 0x3c, !PT ;  /* 0x0000000207037212 */ /* 0x000fc800078e3cff */
[----:B------:R-:W-:Y:S02]  /*0160*/  ISETP.GT.U32.AND P2, PT, R0, R11, PT ;  /* 0x0000000b0000720c */ /* 0x000fe40003f44070 */
[----:B------:R-:W-:-:S11]  /*0170*/  ISETP.GE.AND P0, PT, R3, RZ, PT ;  /* 0x000000ff0300720c */ /* 0x000fd60003f06270 */
[----:B------:R-:W-:Y:S02]  /*0180*/  @!P2 IMAD.IADD R11, R11, 0x1, -R0 ;  /* 0x000000010b0ba824 */ /* 0x000fe400078e0a00 */
[----:B------:R-:W-:-:S03]  /*0190*/  @!P2 VIADD R5, R5, 0x1 ;  /* 0x000000010505a836 */ /* 0x000fc60000000000 */
[----:B------:R-:W-:-:S13]  /*01a0*/  ISETP.GE.U32.AND P1, PT, R11, R0, PT ;  /* 0x000000000b00720c */ /* 0x000fda0003f26070 */
[----:B------:R-:W-:Y:S01]  /*01b0*/  @P1 VIADD R5, R5, 0x1 ;  /* 0x0000000105051836 */ /* 0x000fe20000000000 */
[----:B------:R-:W-:-:S03]  /*01c0*/  ISETP.NE.AND P1, PT, R2, RZ, PT ;  /* 0x000000ff0200720c */ /* 0x000fc60003f25270 */
[----:B------:R-:W-:-:S05]  /*01d0*/  @!P0 IMAD.MOV R5, RZ, RZ, -R5 ;  /* 0x000000ffff058224 */ /* 0x000fca00078e0a05 */
[----:B------:R-:W-:-:S04]  /*01e0*/  SEL R3, R10, R5, !P1 ;  /* 0x000000050a037207 */ /* 0x000fc80004800000 */
[----:B-1----:R-:W-:-:S13]  /*01f0*/  ISETP.GE.AND P0, PT, R3, UR4, PT ;  /* 0x0000000403007c0c */ /* 0x002fda000bf06270 */
[----:B------:R-:W-:Y:S05]  /*0200*/  @P0 EXIT ;  /* 0x000000000000094d */ /* 0x000fea0003800000 */
[----:B------:R-:W0:Y:S01]  /*0210*/  LDC.64 R4, c[0x0][0x3a0] ;  /* 0x0000e800ff047b82 */ /* 0x000e220000000a00 */
[----:B------:R-:W1:Y:S01]  /*0220*/  LDCU.64 UR6, c[0x0][0x358] ;  /* 0x00006b00ff0677ac */ /* 0x000e620008000a00 */
[----:B------:R-:W-:Y:S01]  /*0230*/  IMAD R9, R3, 0x3, RZ ;  /* 0x0000000303097824 */ /* 0x000fe200078e02ff */
[----:B------:R-:W2:Y:S03]  /*0240*/  LDCU.64 UR4, c[0x0][0x388] ;  /* 0x00007100ff0477ac */ /* 0x000ea60008000a00 */
[----:B0-----:R-:W-:Y:S02]  /*0250*/  IMAD.WIDE R4, R9, 0x4, R4 ;  /* 0x0000000409047825 */ /* 0x001fe400078e0204 */
[----:B------:R-:W0:Y:S03]  /*0260*/  LDC.64 R8, c[0x0][0x398] ;  /* 0x0000e600ff087b82 */ /* 0x000e260000000a00 */
[----:B-1----:R-:W3:Y:S04]  /*0270*/  LDG.E.CONSTANT R6, desc[UR6][R4.64+0x4] ;  /* 0x0000040604067981 */ /* 0x002ee8000c1e9900 */
[----:B------:R-:W3:Y:S04]  /*0280*/  LDG.E.CONSTANT R13, desc[UR6][R4.64+0x8] ;  /* 0x00000806040d7981 */ /* 0x000ee8000c1e9900 */
[----:B------:R1:W4:Y:S01]  /*0290*/  LDG.E.CONSTANT R12, desc[UR6][R4.64] ;  /* 0x00000006040c7981 */ /* 0x000322000c1e9900 */
[----:B--2---:R-:W-:Y:S01]  /*02a0*/  UIMAD UR4, UR5, UR4, URZ ;  /* 0x00000004050472a4 */ /* 0x004fe2000f8e02ff */
[----:B------:R-:W-:-:S02]  /*02b0*/  ISETP.GE.AND P2, PT, R7, RZ, PT ;  /* 0x000000ff0700720c */ /* 0x000fc40003f46270 */
[----:B------:R-:W-:Y:S01]  /*02c0*/  ISETP.GT.U32.AND P0, PT, R0, R11, PT ;  /* 0x0000000b0000720c */ /* 0x000fe20003f04070 */
[----:B------:R-:W-:-:S05]  /*02d0*/  IMAD.IADD R0, R11, 0x1, -R0 ;  /* 0x000000010b007824 */ /* 0x000fca00078e0a00 */
[----:B------:R-:W-:Y:S01]  /*02e0*/  SEL R11, R0, R11, !P0 ;  /* 0x0000000b000b7207 */ /* 0x000fe20004000000 */
[----:B-1----:R-:W1:Y:S04]  /*02f0*/  LDC.64 R4, c[0x0][0x3a8] ;  /* 0x0000ea00ff047b82 */ /* 0x002e680000000a00 */
[----:B------:R-:W-:-:S05]  /*0300*/  @!P2 IMAD.MOV R11, RZ, RZ, -R11 ;  /* 0x000000ffff0ba224 */ /* 0x000fca00078e0a0b */
[----:B------:R-:W-:Y:S01]  /*0310*/  SEL R11, R10, R11, !P1 ;  /* 0x0000000b0a0b7207 */ /* 0x000fe20004800000 */
[----:B---3--:R-:W-:Y:S02]  /*0320*/  IMAD R13, R13, UR5, R6 ;  /* 0x000000050d0d7c24 */ /* 0x008fe4000f8e0206 */
[----:B------:R-:W2:Y:S02]  /*0330*/  LDC.64 R6, c[0x0][0x390] ;  /* 0x0000e400ff067b82 */ /* 0x000ea40000000a00 */
[----:B----4-:R-:W-:-:S04]  /*0340*/  IMAD R15, R12, UR4, R13 ;  /* 0x000000040c0f7c24 */ /* 0x010fc8000f8e020d */
[----:B0-----:R-:W-:-:S06]  /*0350*/  IMAD.WIDE R8, R15, 0x4, R8 ;  /* 0x000000040f087825 */ /* 0x001fcc00078e0208 */
[----:B------:R-:W3:Y:S01]  /*0360*/  LDG.E.CONSTANT R8, desc[UR6][R8.64] ;  /* 0x0000000608087981 */ /* 0x000ee2000c1e9900 */
[----:B------:R-:W-:-:S04]  /*0370*/  IMAD R12, R12, R2, R11 ;  /* 0x000000020c0c7224 */ /* 0x000fc800078e020b */
[----:B------:R-:W-:-:S04]  /*0380*/  IMAD R13, R12, UR4, R13 ;  /* 0x000000040c0d7c24 */ /* 0x000fc8000f8e020d */
[----:B--2---:R-:W-:-:S05]  /*0390*/  IMAD.WIDE R6, R13, 0x4, R6 ;  /* 0x000000040d067825 */ /* 0x004fca00078e0206 */
[----:B------:R3:W2:Y:S01]  /*03a0*/  LDG.E.CONSTANT R0, desc[UR6][R6.64] ;  /* 0x0000000606007981 */ /* 0x0006a2000c1e9900 */
[----:B------:R-:W-:Y:S01]  /*03b0*/  IMAD R3, R3, R2, R11 ;  /* 0x0000000203037224 */ /* 0x000fe200078e020b */
[----:B------:R-:W-:Y:S03]  /*03c0*/  BSSY.RECONVERGENT B0, `(.L_x_0) ;  /* 0x000000e000007945 */ /* 0x000fe60003800200 */
[----:B-1----:R-:W-:Y:S01]  /*03d0*/  IMAD.WIDE R4, R3, 0x4, R4 ;  /* 0x0000000403047825 */ /* 0x002fe200078e0204 */
[----:B---3--:R-:W-:-:S04]  /*03e0*/  I2FP.F32.S32 R7, R8 ;  /* 0x0000000800077245 */ /* 0x008fc80000201400 */
[----:B------:R-:W0:Y:S08]  /*03f0*/  MUFU.RCP R10, R7 ;  /* 0x00000007000a7308 */ /* 0x000e300000001000 */
[----:B--2---:R-:W1:Y:S01]  /*0400*/  FCHK P0, R0, R7 ;  /* 0x0000000700007302 */ /* 0x004e620000000000 */
[----:B0-----:R-:W-:-:S04]  /*0410*/  FFMA R9, -R7, R10, 1 ;  /* 0x3f80000007097423 */ /* 0x001fc8000000010a */
[----:B------:R-:W-:-:S04]  /*0420*/  FFMA R9, R10, R9, R10 ;  /* 0x000000090a097223 */ /* 0x000fc8000000000a */
[----:B------:R-:W-:-:S04]  /*0430*/  FFMA R8, R0, R9, RZ ;  /* 0x0000000900087223 */ /* 0x000fc800000000ff */
[----:B------:R-:W-:-:S04]  /*0440*/  FFMA R2, -R7, R8, R0 ;  /* 0x0000000807027223 */ /* 0x000fc80000000100 */
[----:B------:R-:W-:Y:S01]  /*0450*/  FFMA R9, R9, R2, R8 ;  /* 0x0000000209097223 */ /* 0x000fe20000000008 */
[----:B-1----:R-:W-:Y:S06]  /*0460*/  @!P0 BRA `(.L_x_1) ;  /* 0x00000000000c8947 */ /* 0x002fec0003800000 */
[----:B------:R-:W-:-:S07]  /*0470*/  MOV R2, 0x490 ;  /* 0x0000049000027802 */ /* 0x000fce0000000f00 */
[----:B------:R-:W-:Y:S05]  /*0480*/  CALL.REL.NOINC `($__internal_0_$__cuda_sm3x_div_rn_noftz_f32_slowpath) ;  /* 0x0000000000107944 */ /* 0x000fea0003c00000 */
[----:B------:R-:W-:-:S07]  /*0490*/  IMAD.MOV.U32 R9, RZ, RZ, R0 ;  /* 0x000000ffff097224 */ /* 0x000fce00078e0000 */
.L_x_1:
[----:B------:R-:W-:Y:S05]  /*04a0*/  BSYNC.RECONVERGENT B0 ;  /* 0x0000000000007941 */ /* 0x000fea0003800200 */
.L_x_0:
[----:B------:R-:W-:Y:S01]  /*04b0*/  REDG.E.ADD.F32.FTZ.RN.STRONG.GPU desc[UR6][R4.64], R9 ;  /* 0x00000009040079a6 */ /* 0x000fe2000c12f306 */
[----:B------:R-:W-:Y:S05]  /*04c0*/  EXIT ;  /* 0x000000000000794d */ /* 0x000fea0003800000 */
        .weak           $__internal_0_$__cuda_sm3x_div_rn_noftz_f32_slowpath
        .type           $__internal_0_$__cuda_sm3x_div_rn_noftz_f32_slowpath,@function
        .size           $__internal_0_$__cuda_sm3x_div_rn_noftz_f32_slowpath,(.L_x_28 - $__internal_0_$__cuda_sm3x_div_rn_noftz_f32_slowpath)
$__internal_0_$__cuda_sm3x_div_rn_noftz_f32_slowpath:
[----:B------:R-:W-:Y:S01]  /*04d0*/  SHF.R.U32.HI R6, RZ, 0x17, R7 ;  /* 0x00000017ff067819 */ /* 0x000fe20000011607 */
[----:B------:R-:W-:Y:S01]  /*04e0*/  BSSY.RECONVERGENT B1, `(.L_x_2) ;  /* 0x0000064000017945 */ /* 0x000fe20003800200 */
[--C-:B------:R-:W-:Y:S02]  /*04f0*/  SHF.R.U32.HI R3, RZ, 0x17, R0.reuse ;  /* 0x00000017ff037819 */ /* 0x100fe40000011600 */
[----:B------:R-:W-:Y:S01]  /*0500*/  LOP3.LUT R12, R6, 0xff, RZ, 0xc0, !PT ;  /* 0x000000ff060c7812 */ /* 0x000fe200078ec0ff */
[----:B------:R-:W-:Y:S01]  /*0510*/  IMAD.MOV.U32 R6, RZ, RZ, R0 ;  /* 0x000000ffff067224 */ /* 0x000fe200078e0000 */
[----:B------:R-:W-:-:S03]  /*0520*/  LOP3.LUT R10, R3, 0xff, RZ, 0xc0, !PT ;  /* 0x000000ff030a7812 */ /* 0x000fc600078ec0ff */
[----:B------:R-:W-:Y:S02]  /*0530*/  VIADD R11, R12, 0xffffffff ;  /* 0xffffffff0c0b7836 */ /* 0x000fe40000000000 */
[----:B------:R-:W-:-:S03]  /*0540*/  VIADD R9, R10, 0xffffffff ;  /* 0xffffffff0a097836 */ /* 0x000fc60000000000 */
[----:B------:R-:W-:-:S04]  /*0550*/  ISETP.GT.U32.AND P0, PT, R11, 0xfd, PT ;  /* 0x000000fd0b00780c */ /* 0x000fc80003f04070 */
[----:B------:R-:W-:-:S13]  /*0560*/  ISETP.GT.U32.OR P0, PT, R9, 0xfd, P0 ;  /* 0x000000fd0900780c */ /* 0x000fda0000704470 */
[----:B------:R-:W-:Y:S01]  /*0570*/  @!P0 IMAD.MOV.U32 R8, RZ, RZ, RZ ;  /* 0x000000ffff088224 */ /* 0x000fe200078e00ff */
[----:B------:R-:W-:Y:S06]  /*0580*/  @!P0 BRA `(.L_x_3) ;  /* 0x0000000000608947 */ /* 0x000fec0003800000 */
[----:B------:R-:W-:Y:S01]  /*0590*/  FSETP.GTU.FTZ.AND P0, PT, |R0|, +INF , PT ;  /* 0x7f8000000000780b */ /* 0x000fe20003f1c200 */
[----:B------:R-:W-:Y:S01]  /*05a0*/  IMAD.MOV.U32 R3, RZ, RZ, R7 ;  /* 0x000000ffff037224 */ /* 0x000fe200078e0007 */
[----:B------:R-:W-:-:S04]  /*05b0*/  FSETP.GTU.FTZ.AND P1, PT, |R7|, +INF , PT ;  /* 0x7f8000000700780b */ /* 0x000fc80003f3c200 */
[----:B------:R-:W-:-:S13]  /*05c0*/  PLOP3.LUT P0, PT, P0, P1, PT, 0xf8, 0x8f ;  /* 0x00000000008f781c */ /* 0x000fda0000703f70 */
[----:B------:R-:W-:Y:S05]  /*05d0*/  @P0 BRA `(.L_x_4) ;  /* 0x00000004004c0947 */ /* 0x000fea0003800000 */
[----:B------:R-:W-:-:S13]  /*05e0*/  LOP3.LUT P0, RZ, R7, 0x7fffffff, R6, 0xc8, !PT ;  /* 0x7fffffff07ff7812 */ /* 0x000fda000780c806 */
[----:B------:R-:W-:Y:S05]  /*05f0*/  @!P0 BRA `(.L_x_5) ;  /* 0x00000004003c8947 */ /* 0x000fea0003800000 */
[C---:B------:R-:W-:Y:S02]  /*0600*/  FSETP.NEU.FTZ.AND P2, PT, |R0|.reuse, +INF , PT ;  /* 0x7f8000000000780b */ /* 0x040fe40003f5d200 */
[----:B------:R-:W-:Y:S02]  /*0610*/  FSETP.NEU.FTZ.AND P1, PT, |R3|, +INF , PT ;  /* 0x7f8000000300780b */ /* 0x000fe40003f3d200 */
[----:B------:R-:W-:-:S11]  /*0620*/  FSETP.NEU.FTZ.AND P0, PT, |R0|, +INF , PT ;  /* 0x7f8000000000780b */ /* 0x000fd60003f1d200 */
[----:B------:R-:W-:Y:S05]  /*0630*/  @!P1 BRA !P2, `(.L_x_5) ;  /* 0x00000004002c9947 */ /* 0x000fea0005000000 */
[----:B------:R-:W-:-:S04]  /*0640*/  LOP3.LUT P2, RZ, R6, 0x7fffffff, RZ, 0xc0, !PT ;  /* 0x7fffffff06ff7812 */ /* 0x000fc8000784c0ff */
[----:B------:R-:W-:-:S13]  /*0650*/  PLOP3.LUT P1, PT, P1, P2, PT, 0x2f, 0xf2 ;  /* 0x0000000000f2781c */ /* 0x000fda0000f24577 */
[----:B------:R-:W-:Y:S05]  /*0660*/  @P1 BRA `(.L_x_6) ;  /* 0x0000000400181947 */ /* 0x000fea0003800000 */
[----:B------:R-:W-:-:S04]  /*0670*/  LOP3.LUT P1, RZ, R7, 0x7fffffff, RZ, 0xc0, !PT ;  /* 0x7fffffff07ff7812 */ /* 0x000fc8000782c0ff */
[----:B------:R-:W-:-:S13]  /*0680*/  PLOP3.LUT P0, PT, P0, P1, PT, 0x2f, 0xf2 ;  /* 0x0000000000f2781c */ /* 0x000fda0000702577 */
[----:B------:R-:W-:Y:S05]  /*0690*/  @P0 BRA `(.L_x_7) ;  /* 0x0000000400000947 */ /* 0x000fea0003800000 */
[----:B------:R-:W-:Y:S02]  /*06a0*/  ISETP.GE.AND P0, PT, R9, RZ, PT ;  /* 0x000000ff0900720c */ /* 0x000fe40003f06270 */
[----:B------:R-:W-:-:S11]  /*06b0*/  ISETP.GE.AND P1, PT, R11, RZ, PT ;  /* 0x000000ff0b00720c */ /* 0x000fd60003f26270 */
[----:B------:R-:W-:Y:S02]  /*06c0*/  @P0 IMAD.MOV.U32 R8, RZ, RZ, RZ ;  /* 0x000000ffff080224 */ /* 0x000fe400078e00ff */
[----:B------:R-:W-:Y:S01]  /*06d0*/  @!P0 FFMA R6, R0, 1.84467440737095516160e+19, RZ ;  /* 0x5f80000000068823 */ /* 0x000fe200000000ff */
[----:B------:R-:W-:Y:S02]  /*06e0*/  @!P0 IMAD.MOV.U32 R8, RZ, RZ, -0x40 ;  /* 0xffffffc0ff088424 */ /* 0x000fe400078e00ff */
[----:B------:R-:W-:Y:S02]  /*06f0*/  @!P1 FFMA R7, R3, 1.84467440737095516160e+19, RZ ;  /* 0x5f80000003079823 */ /* 0x000fe400000000ff */
[----:B------:R-:W-:-:S07]  /*0700*/  @!P1 VIADD R8, R8, 0x40 ;  /* 0x0000004008089836 */ /* 0x000fce0000000000 */
.L_x_3:
[----:B------:R-:W-:Y:S01]  /*0710*/  LEA R0, R12, 0xc0800000, 0x17 ;  /* 0xc08000000c007811 */ /* 0x000fe200078eb8ff */
[----:B------:R-:W-:Y:S01]  /*0720*/  VIADD R3, R10, 0xffffff81 ;  /* 0xffffff810a037836 */ /* 0x000fe20000000000 */
[----:B------:R-:W-:Y:S03]  /*0730*/  BSSY.RECONVERGENT B2, `(.L_x_8) ;  /* 0x0000035000027945 */ /* 0x000fe60003800200 */
[----:B------:R-:W-:Y:S02]  /*0740*/  IMAD.IADD R7, R7, 0x1, -R0 ;  /* 0x0000000107077824 */ /* 0x000fe400078e0a00 */
[----:B------:R-:W-:Y:S02]  /*0750*/  IMAD R0, R3, -0x800000, R6 ;  /* 0xff80000003007824 */ /* 0x000fe400078e0206 */
[----:B------:R0:W1:Y:S01]  /*0760*/  MUFU.RCP R9, R7 ;  /* 0x0000000700097308 */ /* 0x0000620000001000 */
[----:B------:R-:W-:Y:S01]  /*0770*/  FADD.FTZ R11, -R7, -RZ ;  /* 0x800000ff070b7221 */ /* 0x000fe20000010100 */
[----:B0-----:R-:W-:-:S05]  /*0780*/  IADD3 R7, PT, PT, R3, 0x7f, -R12 ;  /* 0x0000007f03077810 */ /* 0x001fca0007ffe80c */
[----:B------:R-:W-:Y:S02]  /*0790*/  IMAD.IADD R7, R7, 0x1, R8 ;  /* 0x0000000107077824 */ /* 0x000fe400078e0208 */
[----:B-1----:R-:W-:-:S04]  /*07a0*/  FFMA R10, R9, R11, 1 ;  /* 0x3f800000090a7423 */ /* 0x002fc8000000000b */
[----:B------:R-:W-:-:S04]  /*07b0*/  FFMA R13, R9, R10, R9 ;  /* 0x0000000a090d7223 */ /* 0x000fc80000000009 */
[----:B------:R-:W-:-:S04]  /*07c0*/  FFMA R6, R0, R13, RZ ;  /* 0x0000000d00067223 */ /* 0x000fc800000000ff */
[----:B------:R-:W-:-:S04]  /*07d0*/  FFMA R9, R11, R6, R0 ;  /* 0x000000060b097223 */ /* 0x000fc80000000000 */
[----:B------:R-:W-:-:S04]  /*07e0*/  FFMA R6, R13, R9, R6 ;  /* 0x000000090d067223 */ /* 0x000fc80000000006 */
[----:B------:R-:W-:-:S04]  /*07f0*/  FFMA R11, R11, R6, R0 ;  /* 0x000000060b0b7223 */ /* 0x000fc80000000000 */
[----:B------:R-:W-:-:S05]  /*0800*/  FFMA R0, R13, R11, R6 ;  /* 0x0000000b0d007223 */ /* 0x000fca0000000006 */
[----:B------:R-:W-:-:S04]  /*0810*/  SHF.R.U32.HI R3, RZ, 0x17, R0 ;  /* 0x00000017ff037819 */ /* 0x000fc80000011600 */
[----:B------:R-:W-:-:S05]  /*0820*/  LOP3.LUT R3, R3, 0xff, RZ, 0xc0, !PT ;  /* 0x000000ff03037812 */ /* 0x000fca00078ec0ff */
[----:B------:R-:W-:-:S04]  /*0830*/  IMAD.IADD R9, R3, 0x1, R7 ;  /* 0x0000000103097824 */ /* 0x000fc800078e0207 */
[----:B------:R-:W-:-:S05]  /*0840*/  VIADD R3, R9, 0xffffffff ;  /* 0xffffffff09037836 */ /* 0x000fca0000000000 */
[----:B------:R-:W-:-:S13]  /*0850*/  ISETP.GE.U32.AND P0, PT, R3, 0xfe, PT ;  /* 0x000000fe0300780c */ /* 0x000fda0003f06070 */
[----:B------:R-:W-:Y:S05]  /*0860*/  @!P0 BRA `(.L_x_9) ;  /* 0x0000000000808947 */ /* 0x000fea0003800000 */
[----:B------:R-:W-:-:S13]  /*0870*/  ISETP.GT.AND P0, PT, R9, 0xfe, PT ;  /* 0x000000fe0900780c */ /* 0x000fda0003f04270 */
[----:B------:R-:W-:Y:S05]  /*0880*/  @P0 BRA `(.L_x_10) ;  /* 0x00000000006c0947 */ /* 0x000fea0003800000 */
[----:B------:R-:W-:-:S13]  /*0890*/  ISETP.GE.AND P0, PT, R9, 0x1, PT ;  /* 0x000000010900780c */ /* 0x000fda0003f06270 */
[----:B------:R-:W-:Y:S05]  /*08a0*/  @P0 BRA `(.L_x_11) ;  /* 0x0000000000740947 */ /* 0x000fea0003800000 */
[----:B------:R-:W-:Y:S02]  /*08b0*/  ISETP.GE.AND P0, PT, R9, -0x18, PT ;  /* 0xffffffe80900780c */ /* 0x000fe40003f06270 */
[----:B------:R-:W-:-:S11]  /*08c0*/  LOP3.LUT R0, R0, 0x80000000, RZ, 0xc0, !PT ;  /* 0x8000000000007812 */ /* 0x000fd600078ec0ff */
[----:B------:R-:W-:Y:S05]  /*08d0*/  @!P0 BRA `(.L_x_11) ;  /* 0x0000000000688947 */ /* 0x000fea0003800000 */
[-CC-:B------:R-:W-:Y:S01]  /*08e0*/  FFMA.RZ R3, R13, R11.reuse, R6.reuse ;  /* 0x0000000b0d037223 */ /* 0x180fe2000000c006 */
[C---:B------:R-:W-:Y:S01]  /*08f0*/  VIADD R8, R9.reuse, 0x20 ;  /* 0x0000002009087836 */ /* 0x040fe20000000000 */
[C---:B------:R-:W-:Y:S02]  /*0900*/  ISETP.NE.AND P2, PT, R9.reuse, RZ, PT ;  /* 0x000000ff0900720c */ /* 0x040fe40003f45270 */
[----:B------:R-:W-:Y:S01]  /*0910*/  ISETP.NE.AND P1, PT, R9, RZ, PT ;  /* 0x000000ff0900720c */ /* 0x000fe20003f25270 */
[----:B------:R-:W-:Y:S01]  /*0920*/  IMAD.MOV R9, RZ, RZ, -R9 ;  /* 0x000000ffff097224 */ /* 0x000fe200078e0a09 */
[----:B------:R-:W-:Y:S01]  /*0930*/  LOP3.LUT R7, R3, 0x7fffff, RZ, 0xc0, !PT ;  /* 0x007fffff03077812 */ /* 0x000fe200078ec0ff */
[CCC-:B------:R-:W-:Y:S01]  /*0940*/  FFMA.RP R3, R13.reuse, R11.reuse, R6.reuse ;  /* 0x0000000b0d037223 */ /* 0x1c0fe20000008006 */
[----:B------:R-:W-:Y:S02]  /*0950*/  FFMA.RM R6, R13, R11, R6 ;  /* 0x0000000b0d067223 */ /* 0x000fe40000004006 */
[----:B------:R-:W-:-:S03]  /*0960*/  LOP3.LUT R7, R7, 0x800000, RZ, 0xfc, !PT ;  /* 0x0080000007077812 */ /* 0x000fc600078efcff */
[----:B------:R-:W-:Y:S02]  /*0970*/  FSETP.NEU.FTZ.AND P0, PT, R3, R6, PT ;  /* 0x000000060300720b */ /* 0x000fe40003f1d000 */
[----:B------:R-:W-:Y:S02]  /*0980*/  SHF.L.U32 R8, R7, R8, RZ ;  /* 0x0000000807087219 */ /* 0x000fe400000006ff */
[----:B------:R-:W-:Y:S02]  /*0990*/  SEL R6, R9, RZ, P2 ;  /* 0x000000ff09067207 */ /* 0x000fe40001000000 */
[----:B------:R-:W-:Y:S02]  /*09a0*/  ISETP.NE.AND P1, PT, R8, RZ, P1 ;  /* 0x000000ff0800720c */ /* 0x000fe40000f25270 */
[----:B------:R-:W-:Y:S02]  /*09b0*/  SHF.R.U32.HI R6, RZ, R6, R7 ;  /* 0x00000006ff067219 */ /* 0x000fe40000011607 */
[----:B------:R-:W-:-:S02]  /*09c0*/  PLOP3.LUT P0, PT, P0, P1, PT, 0xf8, 0x8f ;  /* 0x00000000008f781c */ /* 0x000fc40000703f70 */
[----:B------:R-:W-:Y:S02]  /*09d0*/  SHF.R.U32.HI R8, RZ, 0x1, R6 ;  /* 0x00000001ff087819 */ /* 0x000fe40000011606 */
[----:B------:R-:W-:-:S04]  /*09e0*/  SEL R3, RZ, 0x1, !P0 ;  /* 0x00000001ff037807 */ /* 0x000fc80004000000 */
[----:B------:R-:W-:-:S04]  /*09f0*/  LOP3.LUT R3, R3, 0x1, R8, 0xf8, !PT ;  /* 0x0000000103037812 */ /* 0x000fc800078ef808 */
[----:B------:R-:W-:-:S05]  /*0a00*/  LOP3.LUT R3, R3, R6, RZ, 0xc0, !PT ;  /* 0x0000000603037212 */ /* 0x000fca00078ec0ff */
[----:B------:R-:W-:-:S05]  /*0a10*/  IMAD.IADD R3, R8, 0x1, R3 ;  /* 0x0000000108037824 */ /* 0x000fca00078e0203 */
[----:B------:R-:W-:Y:S01]  /*0a20*/  LOP3.LUT R0, R3, R0, RZ, 0xfc, !PT ;  /* 0x0000000003007212 */ /* 0x000fe200078efcff */
[----:B------:R-:W-:Y:S06]  /*0a30*/  BRA `(.L_x_11) ;  /* 0x0000000000107947 */ /* 0x000fec0003800000 */
.L_x_10:
[----:B------:R-:W-:-:S04]  /*0a40*/  LOP3.LUT R0, R0, 0x80000000, RZ, 0xc0, !PT ;  /* 0x8000000000007812 */ /* 0x000fc800078ec0ff */
[----:B------:R-:W-:Y:S01]  /*0a50*/  LOP3.LUT R0, R0, 0x7f800000, RZ, 0xfc, !PT ;  /* 0x7f80000000007812 */ /* 0x000fe200078efcff */
[----:B------:R-:W-:Y:S06]  /*0a60*/  BRA `(.L_x_11) ;  /* 0x0000000000047947 */ /* 0x000fec0003800000 */
.L_x_9:
[----:B------:R-:W-:-:S07]  /*0a70*/  IMAD R0, R7, 0x800000, R0 ;  /* 0x0080000007007824 */ /* 0x000fce00078e0200 */
.L_x_11:
[----:B------:R-:W-:Y:S05]  /*0a80*/  BSYNC.RECONVERGENT B2 ;  /* 0x0000000000027941 */ /* 0x000fea0003800200 */
.L_x_8:
[----:B------:R-:W-:Y:S05]  /*0a90*/  BRA `(.L_x_12) ;  /* 0x0000000000207947 */ /* 0x000fea0003800000 */
.L_x_7:
[----:B------:R-:W-:-:S04]  /*0aa0*/  LOP3.LUT R0, R7, 0x80000000, R6, 0x48, !PT ;  /* 0x8000000007007812 */ /* 0x000fc800078e4806 */
[----:B------:R-:W-:Y:S01]  /*0ab0*/  LOP3.LUT R0, R0, 0x7f800000, RZ, 0xfc, !PT ;  /* 0x7f80000000007812 */ /* 0x000fe200078efcff */
[----:B------:R-:W-:Y:S06]  /*0ac0*/  BRA `(.L_x_12) ;  /* 0x0000000000147947 */ /* 0x000fec0003800000 */
.L_x_6:
[----:B------:R-:W-:Y:S01]  /*0ad0*/  LOP3.LUT R0, R7, 0x80000000, R6, 0x48, !PT ;  /* 0x8000000007007812 */ /* 0x000fe200078e4806 */
[----:B------:R-:W-:Y:S06]  /*0ae0*/  BRA `(.L_x_12) ;  /* 0x00000000000c7947 */ /* 0x000fec0003800000 */
.L_x_5:
[----:B------:R-:W0:Y:S01]  /*0af0*/  MUFU.RSQ R0, -QNAN ;  /* 0xffc0000000007908 */ /* 0x000e220000001400 */
[----:B------:R-:W-:Y:S05]  /*0b00*/  BRA `(.L_x_12) ;  /* 0x0000000000047947 */ /* 0x000fea0003800000 */
.L_x_4:
[----:B------:R-:W-:-:S07]  /*0b10*/  FADD.FTZ R0, R0, R3 ;  /* 0x0000000300007221 */ /* 0x000fce0000010000 */
.L_x_12:
[----:B------:R-:W-:Y:S05]  /*0b20*/  BSYNC.RECONVERGENT B1 ;  /* 0x0000000000017941 */ /* 0x000fea0003800200 */
.L_x_2:
[----:B------:R-:W-:-:S04]  /*0b30*/  IMAD.MOV.U32 R3, RZ, RZ, 0x0 ;  /* 0x00000000ff037424 */ /* 0x000fc800078e00ff */
[----:B0-----:R-:W-:Y:S05]  /*0b40*/  RET.REL.NODEC R2 `(_Z21denselize_grad_kerneliiiiPKfPKiS2_Pf) ;  /* 0xfffffff4022c7950 */ /* 0x001fea0003c3ffff */
.L_x_13:
[----:B------:R-:W-:-:S00]  /*0b50*/  BRA `(.L_x_13) ;  /* 0xfffffffc00fc7947 */ /* 0x000fc0000383ffff */
[----:B------:R-:W-:-:S00]  /*0b60*/  NOP ;  /* 0x0000000000007918 */ /* 0x000fc00000000000 */
        /* <DEDUP_REMOVED lines=9> */
.L_x_28:


//--------------------- .text._Z16denselize_kerneliiiiPKfPKiS2_Pf --------------------------
	.section	.text._Z16denselize_kerneliiiiPKfPKiS2_Pf,"ax",@progbits
	.align	128
        .global         _Z16denselize_kerneliiiiPKfPKiS2_Pf
        .type           _Z16denselize_kerneliiiiPKfPKiS2_Pf,@function
        .size           _Z16denselize_kerneliiiiPKfPKiS2_Pf,(.L_x_29 - _Z16denselize_kerneliiiiPKfPKiS2_Pf)
        .other          _Z16denselize_kerneliiiiPKfPKiS2_Pf,@"STO_CUDA_ENTRY STV_DEFAULT"
_Z16denselize_kerneliiiiPKfPKiS2_Pf:
.text._Z16denselize_kerneliiiiPKfPKiS2_Pf:
[----:B------:R-:W-:Y:S08]  /*0000*/  LDC R1, c[0x0][0x37c] ;  /* 0x0000df00ff017b82 */ /* 0x000ff00000000800 */
[----:B------:R-:W0:Y:S01]  /*0010*/  LDC R0, c[0x0][0x384] ;  /* 0x0000e100ff007b82 */ /* 0x000e220000000800 */
[----:B------:R-:W1:Y:S01]  /*0020*/  S2R R5, SR_CTAID.X ;  /* 0x0000000000057919 */ /* 0x000e620000002500 */
[----:B------:R-:W1:Y:S01]  /*0030*/  LDCU UR4, c[0x0][0x360] ;  /* 0x00006c00ff0477ac */ /* 0x000e620008000800 */
[----:B------:R-:W1:Y:S01]  /*0040*/  S2R R6, SR_TID.X ;  /* 0x0000000000067919 */ /* 0x000e620000002100 */
[----:B0-----:R-:W-:-:S04]  /*0050*/  IABS R7, R0 ;  /* 0x0000000000077213 */ /* 0x001fc80000000000 */
[----:B------:R-:W0:Y:S01]  /*0060*/  I2F.RP R4, R7 ;  /* 0x0000000700047306 */ /* 0x000e220000209400 */
[----:B-1----:R-:W-:Y:S01]  /*0070*/  IMAD R5, R5, UR4, R6 ;  /* 0x0000000405057c24 */ /* 0x002fe2000f8e0206 */
[----:B------:R-:W1:Y:S06]  /*0080*/  LDCU UR4, c[0x0][0x380] ;  /* 0x00007000ff0477ac */ /* 0x000e6c0008000800 */
[----:B0-----:R-:W0:Y:S02]  /*0090*/  MUFU.RCP R4, R4 ;  /* 0x0000000400047308 */ /* 0x001e240000001000 */
[----:B0-----:R-:W-:Y:S01]  /*00a0*/  VIADD R2, R4, 0xffffffe ;  /* 0x0ffffffe04027836 */ /* 0x001fe20000000000 */
[----:B------:R-:W-:-:S05]  /*00b0*/  IABS R4, R5 ;  /* 0x0000000500047213 */ /* 0x000fca0000000000 */
[----:B------:R0:W2:Y:S02]  /*00c0*/  F2I.FTZ.U32.TRUNC.NTZ R3, R2 ;  /* 0x0000000200037305 */ /* 0x0000a4000021f000 */
[----:B0-----:R-:W-:Y:S02]  /*00d0*/  IMAD.MOV.U32 R2, RZ, RZ, RZ ;  /* 0x000000ffff027224 */ /* 0x001fe400078e00ff */
[----:B--2---:R-:W-:-:S04]  /*00e0*/  IMAD.MOV R8, RZ, RZ, -R3 ;  /* 0x000000ffff087224 */ /* 0x004fc800078e0a03 */
[----:B------:R-:W-:-:S04]  /*00f0*/  IMAD R9, R8, R7, RZ ;  /* 0x0000000708097224 */ /* 0x000fc800078e02ff */
[----:B------:R-:W-:-:S06]  /*0100*/  IMAD.HI.U32 R3, R3, R9, R2 ;  /* 0x0000000903037227 */ /* 0x000fcc00078e0002 */
[----:B------:R-:W-:-:S04]  /*0110*/  IMAD.HI.U32 R3, R3, R4, RZ ;  /* 0x0000000403037227 */ /* 0x000fc800078e00ff */
[----:B------:R-:W-:-:S04]  /*0120*/  IMAD.MOV R2, RZ, RZ, -R3 ;  /* 0x000000ffff027224 */ /* 0x000fc800078e0a03 */
[----:B------:R-:W-:-:S05]  /*0130*/  IMAD R2, R7, R2, R4 ;  /* 0x0000000207027224 */ /* 0x000fca00078e0204 */
[----:B------:R-:W-:-:S13]  /*0140*/  ISETP.GT.U32.AND P2, PT, R7, R2, PT ;  /* 0x000000020700720c */ /* 0x000fda0003f44070 */
[----:B------:R-:W-:Y:S02]  /*0150*/  @!P2 IMAD.IADD R2, R2, 0x1, -R7 ;  /* 0x000000010202a824 */ /* 0x000fe400078e0a07 */
[----:B------:R-:W-:Y:S01]  /*0160*/  @!P2 VIADD R3, R3, 0x1 ;  /* 0x000000010303a836 */ /* 0x000fe20000000000 */
[----:B------:R-:W-:Y:S02]  /*0170*/  ISETP.NE.AND P2, PT, R0, RZ, PT ;  /* 0x000000ff0000720c */ /* 0x000fe40003f45270 */
[----:B------:R-:W-:Y:S02]  /*0180*/  ISETP.GE.U32.AND P0, PT, R2, R7, PT ;  /* 0x000000070200720c */ /* 0x000fe40003f06070 */
[----:B------:R-:W-:-:S04]  /*0190*/  LOP3.LUT R2, R5, R0, RZ, 0x3c, !PT ;  /* 0x0000000005027212 */ /* 0x000fc800078e3cff */
[----:B------:R-:W-:-:S07]  /*01a0*/  ISETP.GE.AND P1, PT, R2, RZ, PT ;  /* 0x000000ff0200720c */ /* 0x000fce0003f26270 */
[----:B------:R-:W-:-:S05]  /*01b0*/  @P0 VIADD R3, R3, 0x1 ;  /* 0x0000000103030836 */ /* 0x000fca0000000000 */
[----:B------:R-:W-:-:S05]  /*01c0*/  MOV R11, R3 ;  /* 0x00000003000b7202 */ /* 0x000fca0000000f00 */
[----:B------:R-:W-:Y:S01]  /*01d0*/  @!P1 IMAD.MOV R11, RZ, RZ, -R11 ;  /* 0x000000ffff0b9224 */ /* 0x000fe200078e0a0b */
[----:B------:R-:W-:-:S04]  /*01e0*/  @!P2 LOP3.LUT R11, RZ, R0, RZ, 0x33, !PT ;  /* 0x00000000ff0ba212 */ /* 0x000fc800078e33ff */
[----:B-1----:R-:W-:-:S13]  /*01f0*/  ISETP.GE.AND P0, PT, R11, UR4, PT ;  /* 0x000000040b007c0c */ /* 0x002fda000bf06270 */
[----:B------:R-:W-:Y:S05]  /*0200*/  @P0 EXIT ;  /* 0x000000000000094d */ /* 0x000fea0003800000 */
[----:B------:R-:W0:Y:S01]  /*0210*/  LDC.64 R2, c[0x0][0x3a0] ;  /* 0x0000e800ff027b82 */ /* 0x000e220000000a00 */
[----:B------:R-:W1:Y:S01]  /*0220*/  LDCU.64 UR6, c[0x0][0x358] ;  /* 0x00006b00ff0677ac */ /* 0x000e620008000a00 */
[----:B------:R-:W-:Y:S01]  /*0230*/  IMAD R7, R11, 0x3, RZ ;  /* 0x000000030b077824 */ /* 0x000fe200078e02ff */
[----:B------:R-:W2:Y:S03]  /*0240*/  LDCU.64 UR4, c[0x0][0x388] ;  /* 0x00007100ff0477ac */ /* 0x000ea60008000a00 */
[----:B0-----:R-:W-:-:S05]  /*0250*/  IMAD.WIDE R2, R7, 0x4, R2 ;  /* 0x0000000407027825 */ /* 0x001fca00078e0202 */
[----:B-1----:R-:W3:Y:S04]  /*0260*/  LDG.E.CONSTANT R4, desc[UR6][R2.64+0x4] ;  /* 0x0000040602047981 */ /* 0x002ee8000c1e9900 */
[----:B------:R-:W3:Y:S04]  /*0270*/  LDG.E.CONSTANT R9, desc[UR6][R2.64+0x8] ;  /* 0x0000080602097981 */ /* 0x000ee8000c1e9900 */
[----:B------:R-:W4:Y:S01]  /*0280*/  LDG.E.CONSTANT R7, desc[UR6][R2.64] ;  /* 0x0000000602077981 */ /* 0x000f22000c1e9900 */
[----:B--2---:R-:W-:Y:S01]  /*0290*/  UIMAD UR4, UR5, UR4, URZ ;  /* 0x00000004050472a4 */ /* 0x004fe2000f8e02ff */
[----:B------:R-:W-:-:S04]  /*02a0*/  IMAD.MOV R6, RZ, RZ, -R11 ;  /* 0x000000ffff067224 */ /* 0x000fc800078e0a0b */
[----:B------:R-:W-:Y:S02]  /*02b0*/  IMAD R5, R0, R6, R5 ;  /* 0x0000000600057224 */ /* 0x000fe400078e0205 */
[----:B---3--:R-:W-:-:S04]  /*02c0*/  IMAD R4, R9, UR5, R4 ;  /* 0x0000000509047c24 */ /* 0x008fc8000f8e0204 */
[C---:B----4-:R-:W-:Y:S02]  /*02d0*/  IMAD R9, R7.reuse, UR4, R4 ;  /* 0x0000000407097c24 */ /* 0x050fe4000f8e0204 */
[----:B------:R-:W-:-:S03]  /*02e0*/  IMAD R7, R7, R0, R5 ;  /* 0x0000000007077224 */ /* 0x000fc600078e0205 */
[----:B------:R-:W-:Y:S01]  /*02f0*/  ISETP.GE.AND P0, PT, R9, RZ, PT ;  /* 0x000000ff0900720c */ /* 0x000fe20003f06270 */
[----:B------:R-:W-:-:S12]  /*0300*/  IMAD R13, R7, UR4, R4 ;  /* 0x00000004070d7c24 */ /* 0x000fd8000f8e0204 */
[----:B------:R-:W-:Y:S05]  /*0310*/  @!P0 EXIT ;  /* 0x000000000000894d */ /* 0x000fea0003800000 */
[----:B------:R-:W0:Y:S02]  /*0320*/  LDC.64 R2, c[0x0][0x398] ;  /* 0x0000e600ff027b82 */ /* 0x000e240000000a00 */
[----:B0-----:R-:W-:-:S05]  /*0330*/  IMAD.WIDE.U32 R2, R9, 0x4, R2 ;  /* 0x0000000409027825 */ /* 0x001fca00078e0002 */
[----:B------:R-:W2:Y:S02]  /*0340*/  LDG.E.CONSTANT R4, desc[UR6][R2.64] ;  /* 0x0000000602047981 */ /* 0x000ea4000c1e9900 */
[----:B--2---:R-:W-:-:S13]  /*0350*/  ISETP.NE.AND P0, PT, R4, RZ, PT ;  /* 0x000000ff0400720c */ /* 0x004fda0003f05270 */
[----:B------:R-:W-:Y:S05]  /*0360*/  @!P0 EXIT ;  /* 0x000000000000894d */ /* 0x000fea0003800000 */
[----:B------:R-:W0:Y:S01]  /*0370*/  LDC.64 R2, c[0x0][0x390] ;  /* 0x0000e400ff027b82 */ /* 0x000e220000000a00 */
[----:B------:R-:W-:-:S04]  /*0380*/  IMAD R5, R11, R0, R5 ;  /* 0x000000000b057224 */ /* 0x000fc800078e0205 */
[----:B0-----:R-:W-:-:S05]  /*0390*/  IMAD.WIDE R2, R5, 0x4, R2 ;  /* 0x0000000405027825 */ /* 0x001fca00078e0202 */
[----:B------:R-:W2:Y:S01]  /*03a0*/  LDG.E.CONSTANT R0, desc[UR6][R2.64] ;  /* 0x0000000602007981 */ /* 0x000ea2000c1e9900 */
[----:B------:R-:W-:Y:S01]  /*03b0*/  I2FP.F32.S32 R9, R4 ;  /* 0x0000000400097245 */ /* 0x000fe20000201400 */
[----:B------:R-:W-:Y:S01]  /*03c0*/  BSSY.RECONVERGENT B0, `(.L_x_14) ;  /* 0x000000e000007945 */ /* 0x000fe20003800200 */
[----:B------:R-:W0:Y:S02]  /*03d0*/  LDC.64 R4, c[0x0][0x3a8] ;  /* 0x0000ea00ff047b82 */ /* 0x000e240000000a00 */
[----:B------:R-:W1:Y:S02]  /*03e0*/  MUFU.RCP R6, R9 ;  /* 0x0000000900067308 */ /* 0x000e640000001000 */
[----:B-1----:R-:W-:-:S04]  /*03f0*/  FFMA R7, -R9, R6, 1 ;  /* 0x3f80000009077423 */ /* 0x002fc80000000106 */
[----:B------:R-:W-:Y:S01]  /*0400*/  FFMA R7, R6, R7, R6 ;  /* 0x0000000706077223 */ /* 0x000fe20000000006 */
[----:B0-----:R-:W-:Y:S01]  /*0410*/  IMAD.WIDE R4, R13, 0x4, R4 ;  /* 0x000000040d047825 */ /* 0x001fe200078e0204 */
[----:B--2---:R-:W0:Y:S03]  /*0420*/  FCHK P0, R0, R9 ;  /* 0x0000000900007302 */ /* 0x004e260000000000 */
[----:B------:R-:W-:-:S04]  /*0430*/  FFMA R6, R0, R7, RZ ;  /* 0x0000000700067223 */ /* 0x000fc800000000ff */
[----:B------:R-:W-:-:S04]  /*0440*/  FFMA R8, -R9, R6, R0 ;  /* 0x0000000609087223 */ /* 0x000fc80000000100 */
[----:B------:R-:W-:Y:S01]  /*0450*/  FFMA R7, R7, R8, R6 ;  /* 0x0000000807077223 */ /* 0x000fe20000000006 */
[----:B0-----:R-:W-:Y:S06]  /*0460*/  @!P0 BRA `(.L_x_15) ;  /* 0x00000000000c8947 */ /* 0x001fec0003800000 */
[----:B------:R-:W-:-:S07]  /*0470*/  MOV R2, 0x490 ;  /* 0x0000049000027802 */ /* 0x000fce0000000f00 */
[----:B------:R-:W-:Y:S05]  /*0480*/  CALL.REL.NOINC `($__internal_1_$__cuda_sm3x_div_rn_noftz_f32_slowpath) ;  /* 0x0000000000107944 */ /* 0x000fea0003c00000 */
[----:B------:R-:W-:-:S07]  /*0490*/  IMAD.MOV.U32 R7, RZ, RZ, R0 ;  /* 0x000000ffff077224 */ /* 0x000fce00078e0000 */
.L_x_15:
[----:B------:R-:W-:Y:S05]  /*04a0*/  BSYNC.RECONVERGENT B0 ;  /* 0x0000000000007941 */ /* 0x000fea0003800200 */
.L_x_14:
[----:B------:R-:W-:Y:S01]  /*04b0*/  REDG.E.ADD.F32.FTZ.RN.STRONG.GPU desc[UR6][R4.64], R7 ;  /* 0x00000007040079a6 */ /* 0x000fe2000c12f306 */
[----:B------:R-:W-:Y:S05]  /*04c0*/  EXIT ;  /* 0x000000000000794d */ /* 0x000fea0003800000 */
        .weak           $__internal_1_$__cuda_sm3x_div_rn_noftz_f32_slowpath
        .type           $__internal_1_$__cuda_sm3x_div_rn_noftz_f32_slowpath,@function
        .size           $__internal_1_$__cuda_sm3x_div_rn_noftz_f32_slowpath,(.L_x_29 - $__internal_1_$__cuda_sm3x_div_rn_noftz_f32_slowpath)
$__internal_1_$__cuda_sm3x_div_rn_noftz_f32_slowpath:
[--C-:B------:R-:W-:Y:S01]  /*04d0*/  SHF.R.U32.HI R6, RZ, 0x17, R9.reuse ;  /* 0x00000017ff067819 */ /* 0x100fe20000011609 */
[----:B------:R-:W-:Y:S01]  /*04e0*/  BSSY.RECONVERGENT B1, `(.L_x_16) ;  /* 0x0000065000017945 */ /* 0x000fe20003800200 */
[----:B------:R-:W-:Y:S01]  /*04f0*/  SHF.R.U32.HI R3, RZ, 0x17, R0 ;  /* 0x00000017ff037819 */ /* 0x000fe20000011600 */
[----:B------:R-:W-:Y:S01]  /*0500*/  IMAD.MOV.U32 R7, RZ, RZ, R9 ;  /* 0x000000ffff077224 */ /* 0x000fe200078e0009 */
[----:B------:R-:W-:Y:S02]  /*0510*/  LOP3.LUT R12, R6, 0xff, RZ, 0xc0, !PT ;  /* 0x000000ff060c7812 */ /* 0x000fe400078ec0ff */
[----:B------:R-:W-:Y:S02]  /*0520*/  LOP3.LUT R10, R3, 0xff, RZ, 0xc0, !PT ;  /* 0x000000ff030a7812 */ /* 0x000fe400078ec0ff */
[----:B------:R-:W-:Y:S01]  /*0530*/  MOV R6, R0 ;  /* 0x0000000000067202 */ /* 0x000fe20000000f00 */
        /* <DEDUP_REMOVED lines=28> */
[----:B------:R-:W-:-:S03]  /*0700*/  @!P1 FFMA R7, R3, 1.84467440737095516160e+19, RZ ;  /* 0x5f80000003079823 */ /* 0x000fc600000000ff */
[----:B------:R-:W-:-:S07]  /*0710*/  @!P1 IADD3 R8, PT, PT, R8, 0x40, RZ ;  /* 0x0000004008089810 */ /* 0x000fce0007ffe0ff */
.L_x_17:
        /* <DEDUP_REMOVED lines=30> */
[C---:B------:R-:W-:Y:S02]  /*0900*/  IADD3 R8, PT, PT, R9.reuse, 0x20, RZ ;  /* 0x0000002009087810 */ /* 0x040fe40007ffe0ff */
[----:B------:R-:W-:Y:S02]  /*0910*/  ISETP.NE.AND P2, PT, R9, RZ, PT ;  /* 0x000000ff0900720c */ /* 0x000fe40003f45270 */
[----:B------:R-:W-:Y:S01]  /*0920*/  LOP3.LUT R7, R3, 0x7fffff, RZ, 0xc0, !PT ;  /* 0x007fffff03077812 */ /* 0x000fe200078ec0ff */
[CCC-:B------:R-:W-:Y:S01]  /*0930*/  FFMA.RP R3, R13.reuse, R11.reuse, R6.reuse ;  /* 0x0000000b0d037223 */ /* 0x1c0fe20000008006 */
[----:B------:R-:W-:Y:S01]  /*0940*/  FFMA.RM R6, R13, R11, R6 ;  /* 0x0000000b0d067223 */ /* 0x000fe20000004006 */
[----:B------:R-:W-:Y:S01]  /*0950*/  ISETP.NE.AND P1, PT, R9, RZ, PT ;  /* 0x000000ff0900720c */ /* 0x000fe20003f25270 */
[----:B------:R-:W-:Y:S01]  /*0960*/  IMAD.MOV R9, RZ, RZ, -R9 ;  /* 0x000000ffff097224 */ /* 0x000fe200078e0a09 */
[----:B------:R-:W-:-:S02]  /*0970*/  LOP3.LUT R7, R7, 0x800000, RZ, 0xfc, !PT ;  /* 0x0080000007077812 */ /* 0x000fc400078efcff */
        /* <DEDUP_REMOVED lines=13> */
.L_x_24:
[----:B------:R-:W-:-:S04]  /*0a50*/  LOP3.LUT R0, R0, 0x80000000, RZ, 0xc0, !PT ;  /* 0x8000000000007812 */ /* 0x000fc800078ec0ff */
[----:B------:R-:W-:Y:S01]  /*0a60*/  LOP3.LUT R0, R0, 0x7f800000, RZ, 0xfc, !PT ;  /* 0x7f80000000007812 */ /* 0x000fe200078efcff */
[----:B------:R-:W-:Y:S06]  /*0a70*/  BRA `(.L_x_25) ;  /* 0x0000000000047947 */ /* 0x000fec0003800000 */
.L_x_23:
[----:B------:R-:W-:-:S07]  /*0a80*/  IMAD R0, R7, 0x800000, R0 ;  /* 0x0080000007007824 */ /* 0x000fce00078e0200 */
.L_x_25:
[----:B------:R-:W-:Y:S05]  /*0a90*/  BSYNC.RECONVERGENT B2 ;  /* 0x0000000000027941 */ /* 0x000fea0003800200 */
.L_x_22:
[----:B------:R-:W-:Y:S05]  /*0aa0*/  BRA `(.L_x_26) ;  /* 0x0000000000207947 */ /* 0x000fea0003800000 */
.L_x_21:
[----:B------:R-:W-:-:S04]  /*0ab0*/  LOP3.LUT R0, R7, 0x80000000, R6, 0x48, !PT ;  /* 0x8000000007007812 */ /* 0x000fc800078e4806 */
[----:B------:R-:W-:Y:S01]  /*0ac0*/  LOP3.LUT R0, R0, 0x7f800000, RZ, 0xfc, !PT ;  /* 0x7f80000000007812 */ /* 0x000fe200078efcff */
[----:B------:R-:W-:Y:S06]  /*0ad0*/  BRA `(.L_x_26) ;  /* 0x0000000000147947 */ /* 0x000fec0003800000 */
.L_x_20:
[----:B------:R-:W-:Y:S01]  /*0ae0*/  LOP3.LUT R0, R7, 0x80000000, R6, 0x48, !PT ;  /* 0x8000000007007812 */ /* 0x000fe200078e4806 */
[----:B------:R-:W-:Y:S06]  /*0af0*/  BRA `(.L_x_26) ;  /* 0x00000000000c7947 */ /* 0x000fec0003800000 */
.L_x_19:
[----:B------:R-:W0:Y:S01]  /*0b00*/  MUFU.RSQ R0, -QNAN ;  /* 0xffc0000000007908 */ /* 0x000e220000001400 */
[----:B------:R-:W-:Y:S05]  /*0b10*/  BRA `(.L_x_26) ;  /* 0x0000000000047947 */ /* 0x000fea0003800000 */
.L_x_18:
[----:B------:R-:W-:-:S07]  /*0b20*/  FADD.FTZ R0, R0, R3 ;  /* 0x0000000300007221 */ /* 0x000fce0000010000 */
.L_x_26:
[----:B------:R-:W-:Y:S05]  /*0b30*/  BSYNC.RECONVERGENT B1 ;  /* 0x0000000000017941 */ /* 0x000fea0003800200 */
.L_x_16:
[----:B------:R-:W-:-:S04]  /*0b40*/  IMAD.MOV.U32 R3, RZ, RZ, 0x0 ;  /* 0x00000000ff037424 */ /* 0x000fc800078e00ff */
[----:B0-----:R-:W-:Y:S05]  /*0b50*/  RET.REL.NODEC R2 `(_Z16denselize_kerneliiiiPKfPKiS2_Pf) ;  /* 0xfffffff402287950 */ /* 0x001fea0003c3ffff */
.L_x_27:
        /* <DEDUP_REMOVED lines=10> */
.L_x_29:


//--------------------- .nv.shared.reserved.0     --------------------------
	.section	.nv.shared.reserved.0,"aw",@nobits
	.weak		__nv_reservedSMEM_offset_0_alias
	.size		__nv_reservedSMEM_offset_0_alias, 0, 64
	.other		__nv_reservedSMEM_offset_0_alias,@"STO_CUDA_RESERVED_SHARED STV_DEFAULT"
__nv_reservedSMEM_offset_0_alias:
	.zero		0
	.zero		64


//--------------------- .nv.constant0._Z21denselize_grad_kerneliiiiPKfPKiS2_Pf --------------------------
	.section	.nv.constant0._Z21denselize_grad_kerneliiiiPKfPKiS2_Pf,"a",@progbits
	.sectionflags	@""
	.align	4
.nv.constant0._Z21denselize_grad_kerneliiiiPKfPKiS2_Pf:
	.zero		944


//--------------------- .nv.constant0._Z16denselize_kerneliiiiPKfPKiS2_Pf --------------------------
	.section	.nv.constant0._Z16denselize_kerneliiiiPKfPKiS2_Pf,"a",@progbits
	.sectionflags	@""
	.align	4
.nv.constant0._Z16denselize_kerneliiiiPKfPKiS2_Pf:
	.zero		944


//--------------------- SYMBOLS --------------------------

	.type		.nv.reservedSmem.offset0,@object
	.size		.nv.reservedSmem.offset0,0x4
